//
// Generated by NVIDIA NVVM Compiler
//
// Compiler Build ID: CL-36424714
// Cuda compilation tools, release 13.0, V13.0.88
// Based on NVVM 20.0.0
//

.version 9.0
.target sm_100
.address_size 64

	// .globl	_Z11BitonicSortPiiii
.func  (.param .b64 func_retval0) __internal_accurate_pow
(
	.param .b64 __internal_accurate_pow_param_0
)
;

.visible .entry _Z11BitonicSortPiiii(
	.param .u64 .ptr .align 1 _Z11BitonicSortPiiii_param_0,
	.param .u32 _Z11BitonicSortPiiii_param_1,
	.param .u32 _Z11BitonicSortPiiii_param_2,
	.param .u32 _Z11BitonicSortPiiii_param_3
)
{
	.reg .pred 	%p<13>;
	.reg .b32 	%r<36>;
	.reg .b64 	%rd<16>;
	.reg .b64 	%fd<23>;

	ld.param.u64 	%rd3, [_Z11BitonicSortPiiii_param_0];
	ld.param.u32 	%r8, [_Z11BitonicSortPiiii_param_1];
	ld.param.u32 	%r10, [_Z11BitonicSortPiiii_param_2];
	ld.param.u32 	%r9, [_Z11BitonicSortPiiii_param_3];
	mov.u32 	%r11, %tid.x;
	mov.u32 	%r12, %ctaid.x;
	mov.u32 	%r13, %ntid.x;
	mad.lo.s32 	%r1, %r12, %r13, %r11;
	sub.s32 	%r14, %r8, %r10;
	add.s32 	%r15, %r14, 1;
	setp.eq.s32 	%p1, %r15, 0;
	cvt.rn.f64.s32 	%fd1, %r15;
	mov.f64 	%fd2, 0d4000000000000000;
	{
	.reg .b32 %temp; 
	mov.b64 	{%temp, %r2}, %fd2;
	}
	{
	.reg .b32 %temp; 
	mov.b64 	{%temp, %r16}, %fd1;
	}
	shr.u32 	%r17, %r16, 20;
	and.b32  	%r18, %r17, 2047;
	add.s32 	%r19, %r18, -1012;
	mov.b64 	%rd4, %fd1;
	shl.b64 	%rd5, %rd4, %r19;
	setp.eq.s64 	%p2, %rd5, -9223372036854775808;
	{ // callseq 0, 0
	.param .b64 param0;
	st.param.f64 	[param0], %fd1;
	.param .b64 retval0;
	call.uni (retval0), 
	__internal_accurate_pow, 
	(
	param0
	);
	ld.param.f64 	%fd3, [retval0];
	} // callseq 0
	setp.lt.s32 	%p3, %r2, 0;
	neg.f64 	%fd5, %fd3;
	selp.f64 	%fd6, %fd5, %fd3, %p2;
	selp.f64 	%fd7, %fd6, %fd3, %p3;
	selp.f64 	%fd8, 0d3FF0000000000000, %fd7, %p1;
	cvt.rzi.s32.f64 	%r20, %fd8;
	rem.s32 	%r21, %r1, %r20;
	cvt.rn.f64.s32 	%fd9, %r14;
	{
	.reg .b32 %temp; 
	mov.b64 	{%temp, %r22}, %fd9;
	}
	shr.u32 	%r23, %r22, 20;
	and.b32  	%r24, %r23, 2047;
	add.s32 	%r25, %r24, -1012;
	mov.b64 	%rd7, %fd9;
	shl.b64 	%rd8, %rd7, %r25;
	setp.eq.s64 	%p4, %rd8, -9223372036854775808;
	{ // callseq 1, 0
	.param .b64 param0;
	st.param.f64 	[param0], %fd9;
	.param .b64 retval0;
	call.uni (retval0), 
	__internal_accurate_pow, 
	(
	param0
	);
	ld.param.f64 	%fd10, [retval0];
	} // callseq 1
	neg.f64 	%fd12, %fd10;
	selp.f64 	%fd13, %fd12, %fd10, %p4;
	selp.f64 	%fd14, %fd13, %fd10, %p3;
	setp.eq.s32 	%p5, %r14, 0;
	selp.f64 	%fd15, 0d3FF0000000000000, %fd14, %p5;
	cvt.rzi.s32.f64 	%r3, %fd15;
	setp.ge.s32 	%p6, %r21, %r3;
	@%p6 bra 	$L__BB0_6;
	setp.lt.s32 	%p7, %r2, 0;
	cvta.to.global.u64 	%rd10, %rd3;
	mul.wide.s32 	%rd11, %r1, 4;
	add.s64 	%rd1, %rd10, %rd11;
	mul.wide.s32 	%rd12, %r3, 4;
	add.s64 	%rd2, %rd1, %rd12;
	cvt.rn.f64.s32 	%fd16, %r8;
	{
	.reg .b32 %temp; 
	mov.b64 	{%temp, %r26}, %fd16;
	}
	shr.u32 	%r27, %r26, 20;
	and.b32  	%r28, %r27, 2047;
	add.s32 	%r29, %r28, -1012;
	mov.b64 	%rd13, %fd16;
	shl.b64 	%rd14, %rd13, %r29;
	setp.eq.s64 	%p8, %rd14, -9223372036854775808;
	{ // callseq 2, 0
	.param .b64 param0;
	st.param.f64 	[param0], %fd16;
	.param .b64 retval0;
	call.uni (retval0), 
	__internal_accurate_pow, 
	(
	param0
	);
	ld.param.f64 	%fd17, [retval0];
	} // callseq 2
	neg.f64 	%fd19, %fd17;
	selp.f64 	%fd20, %fd19, %fd17, %p8;
	selp.f64 	%fd21, %fd20, %fd17, %p7;
	setp.eq.s32 	%p9, %r8, 0;
	selp.f64 	%fd22, 0d3FF0000000000000, %fd21, %p9;
	cvt.rzi.s32.f64 	%r30, %fd22;
	div.s32 	%r31, %r1, %r30;
	shr.u32 	%r32, %r31, 31;
	add.s32 	%r33, %r31, %r32;
	and.b32  	%r34, %r33, -2;
	sub.s32 	%r35, %r31, %r34;
	setp.ne.s32 	%p10, %r35, %r9;
	@%p10 bra 	$L__BB0_4;
	ld.global.u32 	%r4, [%rd1];
	ld.global.u32 	%r5, [%rd2];
	setp.le.s32 	%p12, %r4, %r5;
	@%p12 bra 	$L__BB0_6;
	st.global.u32 	[%rd1], %r5;
	st.global.u32 	[%rd2], %r4;
	bra.uni 	$L__BB0_6;
$L__BB0_4:
	ld.global.u32 	%r6, [%rd1];
	ld.global.u32 	%r7, [%rd2];
	setp.ge.s32 	%p11, %r6, %r7;
	@%p11 bra 	$L__BB0_6;
	st.global.u32 	[%rd2], %r6;
	st.global.u32 	[%rd1], %r7;
$L__BB0_6:
	ret;

}
.func  (.param .b64 func_retval0) __internal_accurate_pow(
	.param .b64 __internal_accurate_pow_param_0
)
{
	.reg .pred 	%p<8>;
	.reg .b32 	%r<46>;
	.reg .b32 	%f<3>;
	.reg .b64 	%fd<109>;

	ld.param.f64 	%fd10, [__internal_accurate_pow_param_0];
	mov.f64 	%fd11, 0d4000000000000000;
	{
	.reg .b32 %temp; 
	mov.b64 	{%temp, %r8}, %fd11;
	}
	{
	.reg .b32 %temp; 
	mov.b64 	{%r9, %temp}, %fd11;
	}
	shr.u32 	%r10, %r8, 20;
	setp.lt.u32 	%p1, %r8, 1048576;
	mov.f64 	%fd12, 0d4360000000000000;
	{
	.reg .b32 %temp; 
	mov.b64 	{%temp, %r11}, %fd12;
	}
	{
	.reg .b32 %temp; 
	mov.b64 	{%r12, %temp}, %fd12;
	}
	shr.u32 	%r13, %r11, 20;
	add.s32 	%r14, %r13, -54;
	selp.b32 	%r15, %r12, %r9, %p1;
	selp.b32 	%r16, %r11, %r8, %p1;
	selp.b32 	%r1, %r14, %r10, %p1;
	add.s32 	%r45, %r1, -1023;
	and.b32  	%r17, %r16, -2146435073;
	or.b32  	%r18, %r17, 1072693248;
	mov.b64 	%fd107, {%r15, %r18};
	setp.lt.u32 	%p2, %r18, 1073127583;
	@%p2 bra 	$L__BB1_2;
	{
	.reg .b32 %temp; 
	mov.b64 	{%r19, %temp}, %fd107;
	}
	{
	.reg .b32 %temp; 
	mov.b64 	{%temp, %r20}, %fd107;
	}
	add.s32 	%r21, %r20, -1048576;
	mov.b64 	%fd107, {%r19, %r21};
	add.s32 	%r45, %r1, -1022;
$L__BB1_2:
	add.f64 	%fd13, %fd107, 0dBFF0000000000000;
	add.f64 	%fd14, %fd107, 0d3FF0000000000000;
	rcp.approx.ftz.f64 	%fd15, %fd14;
	neg.f64 	%fd16, %fd14;
	fma.rn.f64 	%fd17, %fd16, %fd15, 0d3FF0000000000000;
	fma.rn.f64 	%fd18, %fd17, %fd17, %fd17;
	fma.rn.f64 	%fd19, %fd18, %fd15, %fd15;
	mul.f64 	%fd20, %fd13, %fd19;
	fma.rn.f64 	%fd21, %fd13, %fd19, %fd20;
	mul.f64 	%fd22, %fd21, %fd21;
	fma.rn.f64 	%fd23, %fd22, 0d3EB0F5FF7D2CAFE2, 0d3ED0F5D241AD3B5A;
	fma.rn.f64 	%fd24, %fd23, %fd22, 0d3EF3B20A75488A3F;
	fma.rn.f64 	%fd25, %fd24, %fd22, 0d3F1745CDE4FAECD5;
	fma.rn.f64 	%fd26, %fd25, %fd22, 0d3F3C71C7258A578B;
	fma.rn.f64 	%fd27, %fd26, %fd22, 0d3F6249249242B910;
	fma.rn.f64 	%fd28, %fd27, %fd22, 0d3F89999999999DFB;
	sub.f64 	%fd29, %fd13, %fd21;
	add.f64 	%fd30, %fd29, %fd29;
	neg.f64 	%fd31, %fd21;
	fma.rn.f64 	%fd32, %fd31, %fd13, %fd30;
	mul.f64 	%fd33, %fd19, %fd32;
	fma.rn.f64 	%fd34, %fd22, %fd28, 0d3FB5555555555555;
	mov.f64 	%fd35, 0d3FB5555555555555;
	sub.f64 	%fd36, %fd35, %fd34;
	fma.rn.f64 	%fd37, %fd22, %fd28, %fd36;
	add.f64 	%fd38, %fd37, 0dBC46A4CB00B9E7B0;
	add.f64 	%fd39, %fd34, %fd38;
	sub.f64 	%fd40, %fd34, %fd39;
	add.f64 	%fd41, %fd38, %fd40;
	mul.rn.f64 	%fd42, %fd21, %fd21;
	neg.f64 	%fd43, %fd42;
	fma.rn.f64 	%fd44, %fd21, %fd21, %fd43;
	{
	.reg .b32 %temp; 
	mov.b64 	{%r22, %temp}, %fd33;
	}
	{
	.reg .b32 %temp; 
	mov.b64 	{%temp, %r23}, %fd33;
	}
	add.s32 	%r24, %r23, 1048576;
	mov.b64 	%fd45, {%r22, %r24};
	fma.rn.f64 	%fd46, %fd21, %fd45, %fd44;
	mul.rn.f64 	%fd47, %fd42, %fd21;
	neg.f64 	%fd48, %fd47;
	fma.rn.f64 	%fd49, %fd42, %fd21, %fd48;
	fma.rn.f64 	%fd50, %fd42, %fd33, %fd49;
	fma.rn.f64 	%fd51, %fd46, %fd21, %fd50;
	mul.rn.f64 	%fd52, %fd39, %fd47;
	neg.f64 	%fd53, %fd52;
	fma.rn.f64 	%fd54, %fd39, %fd47, %fd53;
	fma.rn.f64 	%fd55, %fd39, %fd51, %fd54;
	fma.rn.f64 	%fd56, %fd41, %fd47, %fd55;
	add.f64 	%fd57, %fd52, %fd56;
	sub.f64 	%fd58, %fd52, %fd57;
	add.f64 	%fd59, %fd56, %fd58;
	add.f64 	%fd60, %fd21, %fd57;
	sub.f64 	%fd61, %fd21, %fd60;
	add.f64 	%fd62, %fd57, %fd61;
	add.f64 	%fd63, %fd59, %fd62;
	add.f64 	%fd64, %fd33, %fd63;
	add.f64 	%fd65, %fd60, %fd64;
	sub.f64 	%fd66, %fd60, %fd65;
	add.f64 	%fd67, %fd64, %fd66;
	xor.b32  	%r25, %r45, -2147483648;
	mov.b32 	%r26, 1127219200;
	mov.b64 	%fd68, {%r25, %r26};
	mov.b32 	%r27, -2147483648;
	mov.b64 	%fd69, {%r27, %r26};
	sub.f64 	%fd70, %fd68, %fd69;
	fma.rn.f64 	%fd71, %fd70, 0d3FE62E42FEFA39EF, %fd65;
	fma.rn.f64 	%fd72, %fd70, 0dBFE62E42FEFA39EF, %fd71;
	sub.f64 	%fd73, %fd72, %fd65;
	sub.f64 	%fd74, %fd67, %fd73;
	fma.rn.f64 	%fd75, %fd70, 0d3C7ABC9E3B39803F, %fd74;
	add.f64 	%fd76, %fd71, %fd75;
	sub.f64 	%fd77, %fd71, %fd76;
	add.f64 	%fd78, %fd75, %fd77;
	{
	.reg .b32 %temp; 
	mov.b64 	{%temp, %r28}, %fd10;
	}
	{
	.reg .b32 %temp; 
	mov.b64 	{%r29, %temp}, %fd10;
	}
	shl.b32 	%r30, %r28, 1;
	setp.gt.u32 	%p3, %r30, -33554433;
	and.b32  	%r31, %r28, -15728641;
	selp.b32 	%r32, %r31, %r28, %p3;
	mov.b64 	%fd79, {%r29, %r32};
	mul.rn.f64 	%fd80, %fd76, %fd79;
	neg.f64 	%fd81, %fd80;
	fma.rn.f64 	%fd82, %fd76, %fd79, %fd81;
	fma.rn.f64 	%fd83, %fd78, %fd79, %fd82;
	add.f64 	%fd4, %fd80, %fd83;
	sub.f64 	%fd84, %fd80, %fd4;
	add.f64 	%fd5, %fd83, %fd84;
	fma.rn.f64 	%fd85, %fd4, 0d3FF71547652B82FE, 0d4338000000000000;
	{
	.reg .b32 %temp; 
	mov.b64 	{%r5, %temp}, %fd85;
	}
	mov.f64 	%fd86, 0dC338000000000000;
	add.rn.f64 	%fd87, %fd85, %fd86;
	fma.rn.f64 	%fd88, %fd87, 0dBFE62E42FEFA39EF, %fd4;
	fma.rn.f64 	%fd89, %fd87, 0dBC7ABC9E3B39803F, %fd88;
	fma.rn.f64 	%fd90, %fd89, 0d3E5ADE1569CE2BDF, 0d3E928AF3FCA213EA;
	fma.rn.f64 	%fd91, %fd90, %fd89, 0d3EC71DEE62401315;
	fma.rn.f64 	%fd92, %fd91, %fd89, 0d3EFA01997C89EB71;
	fma.rn.f64 	%fd93, %fd92, %fd89, 0d3F2A01A014761F65;
	fma.rn.f64 	%fd94, %fd93, %fd89, 0d3F56C16C1852B7AF;
	fma.rn.f64 	%fd95, %fd94, %fd89, 0d3F81111111122322;
	fma.rn.f64 	%fd96, %fd95, %fd89, 0d3FA55555555502A1;
	fma.rn.f64 	%fd97, %fd96, %fd89, 0d3FC5555555555511;
	fma.rn.f64 	%fd98, %fd97, %fd89, 0d3FE000000000000B;
	fma.rn.f64 	%fd99, %fd98, %fd89, 0d3FF0000000000000;
	fma.rn.f64 	%fd100, %fd99, %fd89, 0d3FF0000000000000;
	{
	.reg .b32 %temp; 
	mov.b64 	{%r6, %temp}, %fd100;
	}
	{
	.reg .b32 %temp; 
	mov.b64 	{%temp, %r7}, %fd100;
	}
	shl.b32 	%r33, %r5, 20;
	add.s32 	%r34, %r33, %r7;
	mov.b64 	%fd108, {%r6, %r34};
	{
	.reg .b32 %temp; 
	mov.b64 	{%temp, %r35}, %fd4;
	}
	mov.b32 	%f2, %r35;
	abs.f32 	%f1, %f2;
	setp.lt.f32 	%p4, %f1, 0f4086232B;
	@%p4 bra 	$L__BB1_5;
	setp.lt.f64 	%p5, %fd4, 0d0000000000000000;
	add.f64 	%fd101, %fd4, 0d7FF0000000000000;
	selp.f64 	%fd108, 0d0000000000000000, %fd101, %p5;
	setp.geu.f32 	%p6, %f1, 0f40874800;
	@%p6 bra 	$L__BB1_5;
	shr.u32 	%r36, %r5, 31;
	add.s32 	%r37, %r5, %r36;
	shr.s32 	%r38, %r37, 1;
	shl.b32 	%r39, %r38, 20;
	add.s32 	%r40, %r7, %r39;
	mov.b64 	%fd102, {%r6, %r40};
	sub.s32 	%r41, %r5, %r38;
	shl.b32 	%r42, %r41, 20;
	add.s32 	%r43, %r42, 1072693248;
	mov.b32 	%r44, 0;
	mov.b64 	%fd103, {%r44, %r43};
	mul.f64 	%fd108, %fd103, %fd102;
$L__BB1_5:
	abs.f64 	%fd104, %fd108;
	setp.eq.f64 	%p7, %fd104, 0d7FF0000000000000;
	fma.rn.f64 	%fd105, %fd108, %fd5, %fd108;
	selp.f64 	%fd106, %fd108, %fd105, %p7;
	st.param.f64 	[func_retval0], %fd106;
	ret;

}


// ===== COMPILED SASS (sm_100) =====

	.target	sm_100

	.elftype	@"ET_EXEC"


//--------------------- .note.nv.tkinfo           --------------------------
	.section	.note.nv.tkinfo,"",@"SHT_NOTE"
	.sectionflags	@"SHF_NOTE_NV_TKINFO"
	.tkinfo
        /*0018*/ 	.word	0x00000002
        /*0030*/ 	.string	""
        /*0030*/ 	.string	"ptxas"
        /*0030*/ 	.string	"Cuda compilation tools, release 13.0, V13.0.88"
        /*0030*/ 	.string	"Build cuda_13.0.r13.0/compiler.36424714_0"
        /*0030*/ 	.string	"-arch sm_100 -m 64 "



//--------------------- .note.nv.cuinfo           --------------------------
	.section	.note.nv.cuinfo,"",@"SHT_NOTE"
	.sectionflags	@"SHF_NOTE_NV_CUINFO"
        /*0018*/ 	.short	0x0002
        /*001a*/ 	.short	0x0064
        /*001c*/ 	.short	0x0082
	.zero		2


//--------------------- .nv.info                  --------------------------
	.section	.nv.info,"",@"SHT_CUDA_INFO"
	.align	4


	//----- nvinfo : EIATTR_REGCOUNT
	.align		4
        /*0000*/ 	.byte	0x04, 0x2f
        /*0002*/ 	.short	(.L_1 - .L_0)
	.align		4
.L_0:
        /*0004*/ 	.word	index@(_Z11BitonicSortPiiii)
        /*0008*/ 	.word	0x0000001e


	//----- nvinfo : EIATTR_FRAME_SIZE
	.align		4
.L_1:
        /*000c*/ 	.byte	0x04, 0x11
        /*000e*/ 	.short	(.L_3 - .L_2)
	.align		4
.L_2:
        /*0010*/ 	.word	index@($_Z11BitonicSortPiiii$__internal_accurate_pow)
        /*0014*/ 	.word	0x00000000


	//----- nvinfo : EIATTR_FRAME_SIZE
	.align		4
.L_3:
        /*0018*/ 	.byte	0x04, 0x11
        /*001a*/ 	.short	(.L_5 - .L_4)
	.align		4
.L_4:
        /*001c*/ 	.word	index@(_Z11BitonicSortPiiii)
        /*0020*/ 	.word	0x00000000


	//----- nvinfo : EIATTR_MIN_STACK_SIZE
	.align		4
.L_5:
        /*0024*/ 	.byte	0x04, 0x12
        /*0026*/ 	.short	(.L_7 - .L_6)
	.align		4
.L_6:
        /*0028*/ 	.word	index@(_Z11BitonicSortPiiii)
        /*002c*/ 	.word	0x00000000
.L_7:


//--------------------- .nv.compat                --------------------------
	.section	.nv.compat,"",@"SHT_CUDA_COMPAT_INFO"
	.align	4
        /*0000*/ 	.byte	0x02, 0x09, 0x00, 0x00, 0x02, 0x02, 0x01, 0x00, 0x02, 0x05, 0x05, 0x00, 0x03, 0x07, 0x01, 0x01
        /*0010*/ 	.byte	0x02, 0x03, 0x00, 0x00, 0x02, 0x06, 0x01, 0x00, 0x04, 0x0b, 0x08, 0x00, 0x01, 0x00, 0x00, 0x00
        /*0020*/ 	.byte	0x00, 0x00, 0x00, 0x00


//--------------------- .nv.info._Z11BitonicSortPiiii --------------------------
	.section	.nv.info._Z11BitonicSortPiiii,"",@"SHT_CUDA_INFO"
	.sectionflags	@""
	.align	4


	//----- nvinfo : EIATTR_CUDA_API_VERSION
	.align		4
        /*0000*/ 	.byte	0x04, 0x37
        /*0002*/ 	.short	(.L_9 - .L_8)
.L_8:
        /*0004*/ 	.word	0x00000082


	//----- nvinfo : EIATTR_KPARAM_INFO
	.align		4
.L_9:
        /*0008*/ 	.byte	0x04, 0x17
        /*000a*/ 	.short	(.L_11 - .L_10)
.L_10:
        /*000c*/ 	.word	0x00000000
        /*0010*/ 	.short	0x0003
        /*0012*/ 	.short	0x0010
        /*0014*/ 	.byte	0x00, 0xf0, 0x11, 0x00


	//----- nvinfo : EIATTR_KPARAM_INFO
	.align		4
.L_11:
        /*0018*/ 	.byte	0x04, 0x17
        /*001a*/ 	.short	(.L_13 - .L_12)
.L_12:
        /*001c*/ 	.word	0x00000000
        /*0020*/ 	.short	0x0002
        /*0022*/ 	.short	0x000c
        /*0024*/ 	.byte	0x00, 0xf0, 0x11, 0x00


	//----- nvinfo : EIATTR_KPARAM_INFO
	.align		4
.L_13:
        /*0028*/ 	.byte	0x04, 0x17
        /*002a*/ 	.short	(.L_15 - .L_14)
.L_14:
        /*002c*/ 	.word	0x00000000
        /*0030*/ 	.short	0x0001
        /*0032*/ 	.short	0x0008
        /*0034*/ 	.byte	0x00, 0xf0, 0x11, 0x00


	//----- nvinfo : EIATTR_KPARAM_INFO
	.align		4
.L_15:
        /*0038*/ 	.byte	0x04, 0x17
        /*003a*/ 	.short	(.L_17 - .L_16)
.L_16:
        /*003c*/ 	.word	0x00000000
        /*0040*/ 	.short	0x0000
        /*0042*/ 	.short	0x0000
        /*0044*/ 	.byte	0x00, 0xf5, 0x21, 0x00


	//----- nvinfo : EIATTR_SPARSE_MMA_MASK
	.align		4
.L_17:
        /*0048*/ 	.byte	0x03, 0x50
        /*004a*/ 	.short	0x0000


	//----- nvinfo : EIATTR_MAXREG_COUNT
	.align		4
        /*004c*/ 	.byte	0x03, 0x1b
        /*004e*/ 	.short	0x00ff


	//----- nvinfo : EIATTR_MERCURY_ISA_VERSION
	.align		4
        /*0050*/ 	.byte	0x03, 0x5f
        /*0052*/ 	.short	0x0101


	//----- nvinfo : EIATTR_VRC_CTA_INIT_COUNT
	.align		4
        /*0054*/ 	.byte	0x02, 0x4a
	.zero		1
	.zero		1


	//----- nvinfo : EIATTR_EXIT_INSTR_OFFSETS
	.align		4
        /*0058*/ 	.byte	0x04, 0x1c
        /*005a*/ 	.short	(.L_19 - .L_18)


	//   ....[0]....
.L_18:
        /*005c*/ 	.word	0x00000300


	//   ....[1]....
        /*0060*/ 	.word	0x00000600


	//   ....[2]....
        /*0064*/ 	.word	0x00000630


	//   ....[3]....
        /*0068*/ 	.word	0x00000670


	//   ....[4]....
        /*006c*/ 	.word	0x000006a0


	//----- nvinfo : EIATTR_CRS_STACK_SIZE
	.align		4
.L_19:
        /*0070*/ 	.byte	0x04, 0x1e
        /*0072*/ 	.short	(.L_21 - .L_20)
.L_20:
        /*0074*/ 	.word	0x00000000


	//----- nvinfo : EIATTR_CBANK_PARAM_SIZE
	.align		4
.L_21:
        /*0078*/ 	.byte	0x03, 0x19
        /*007a*/ 	.short	0x0014


	//----- nvinfo : EIATTR_PARAM_CBANK
	.align		4
        /*007c*/ 	.byte	0x04, 0x0a
        /*007e*/ 	.short	(.L_23 - .L_22)
	.align		4
.L_22:
        /*0080*/ 	.word	index@(.nv.constant0._Z11BitonicSortPiiii)
        /*0084*/ 	.short	0x0380
        /*0086*/ 	.short	0x0014


	//----- nvinfo : EIATTR_SW_WAR
	.align		4
.L_23:
        /*0088*/ 	.byte	0x04, 0x36
        /*008a*/ 	.short	(.L_25 - .L_24)
.L_24:
        /*008c*/ 	.word	0x00000008
.L_25:


//--------------------- .nv.callgraph             --------------------------
	.section	.nv.callgraph,"",@"SHT_CUDA_CALLGRAPH"
	.align	4
	.sectionentsize	8
	.align		4
        /*0000*/ 	.word	0x00000000
	.align		4
        /*0004*/ 	.word	0xffffffff
	.align		4
        /*0008*/ 	.word	0x00000000
	.align		4
        /*000c*/ 	.word	0xfffffffe
	.align		4
        /*0010*/ 	.word	0x00000000
	.align		4
        /*0014*/ 	.word	0xfffffffd
	.align		4
        /*0018*/ 	.word	0x00000000
	.align		4
        /*001c*/ 	.word	0xfffffffc


//--------------------- .text._Z11BitonicSortPiiii --------------------------
	.section	.text._Z11BitonicSortPiiii,"ax",@progbits
	.align	128
        .global         _Z11BitonicSortPiiii
        .type           _Z11BitonicSortPiiii,@function
        .size           _Z11BitonicSortPiiii,(.L_x_3 - _Z11BitonicSortPiiii)
        .other          _Z11BitonicSortPiiii,@"STO_CUDA_ENTRY STV_DEFAULT"
_Z11BitonicSortPiiii:
.text._Z11BitonicSortPiiii:
[----:B------:R-:W-:Y:S01]  /*0000*/  LDC R1, c[0x0][0x37c] ;  /* 0x0000df00ff017b82 */ /* 0x000fe20000000800 */
[----:B------:R-:W0:Y:S01]  /*0010*/  LDCU.64 UR4, c[0x0][0x388] ;  /* 0x00007100ff0477ac */ /* 0x000e220008000a00 */
[----:B------:R-:W1:Y:S06]  /*0020*/  S2R R2, SR_TID.X ;  /* 0x0000000000027919 */ /* 0x000e6c0000002100 */
[----:B------:R-:W1:Y:S01]  /*0030*/  S2UR UR6, SR_CTAID.X ;  /* 0x00000000000679c3 */ /* 0x000e620000002500 */
[----:B------:R-:W-:-:S07]  /*0040*/  MOV R0, 0xd0 ;  /* 0x000000d000007802 */ /* 0x000fce0000000f00 */
[----:B------:R-:W1:Y:S01]  /*0050*/  LDC R3, c[0x0][0x360] ;  /* 0x0000d800ff037b82 */ /* 0x000e620000000800 */
[----:B0-----:R-:W-:-:S04]  /*0060*/  UIADD3 UR4, UPT, UPT, UR4, -UR5, URZ ;  /* 0x8000000504047290 */ /* 0x001fc8000fffe0ff */
[----:B------:R-:W-:-:S06]  /*0070*/  UIADD3 UR5, UPT, UPT, UR4, 0x1, URZ ;  /* 0x0000000104057890 */ /* 0x000fcc000fffe0ff */
[----:B------:R-:W-:-:S03]  /*0080*/  ISETP.NE.AND P0, PT, RZ, UR5, PT ;  /* 0x00000005ff007c0c */ /* 0x000fc6000bf05270 */
[----:B------:R-:W0:Y:S01]  /*0090*/  I2F.F64 R4, UR5 ;  /* 0x0000000500047d12 */ /* 0x000e220008201c00 */
[----:B-1----:R-:W-:Y:S02]  /*00a0*/  IMAD R2, R3, UR6, R2 ;  /* 0x0000000603027c24 */ /* 0x002fe4000f8e0202 */
[----:B0-----:R-:W-:-:S07]  /*00b0*/  IMAD.MOV.U32 R3, RZ, RZ, R5 ;  /* 0x000000ffff037224 */ /* 0x001fce00078e0005 */
[----:B------:R-:W-:Y:S05]  /*00c0*/  CALL.REL.NOINC `($_Z11BitonicSortPiiii$__internal_accurate_pow) ;  /* 0x0000000400787944 */ /* 0x000fea0003c00000 */
[----:B------:R-:W-:Y:S02]  /*00d0*/  FSEL R4, R4, RZ, P0 ;  /* 0x000000ff04047208 */ /* 0x000fe40000000000 */
[----:B------:R-:W-:Y:S02]  /*00e0*/  FSEL R5, R12, 1.875, P0 ;  /* 0x3ff000000c057808 */ /* 0x000fe40000000000 */
[----:B------:R-:W-:Y:S02]  /*00f0*/  ISETP.GE.AND P2, PT, R2, RZ, PT ;  /* 0x000000ff0200720c */ /* 0x000fe40003f46270 */
[----:B------:R0:W1:Y:S02]  /*0100*/  F2I.F64.TRUNC R9, R4 ;  /* 0x0000000400097311 */ /* 0x000064000030d100 */
[----:B0-----:R-:W-:Y:S02]  /*0110*/  IABS R4, R2 ;  /* 0x0000000200047213 */ /* 0x001fe40000000000 */
[----:B-1----:R-:W-:-:S02]  /*0120*/  IABS R8, R9 ;  /* 0x0000000900087213 */ /* 0x002fc40000000000 */
[----:B------:R-:W-:Y:S02]  /*0130*/  IABS R5, R9 ;  /* 0x0000000900057213 */ /* 0x000fe40000000000 */
[----:B------:R-:W0:Y:S03]  /*0140*/  I2F.RP R0, R8 ;  /* 0x0000000800007306 */ /* 0x000e260000209400 */
[----:B------:R-:W-:-:S05]  /*0150*/  IMAD.MOV R5, RZ, RZ, -R5 ;  /* 0x000000ffff057224 */ /* 0x000fca00078e0a05 */
[----:B0-----:R-:W0:Y:S02]  /*0160*/  MUFU.RCP R0, R0 ;  /* 0x0000000000007308 */ /* 0x001e240000001000 */
[----:B0-----:R-:W-:Y:S01]  /*0170*/  VIADD R6, R0, 0xffffffe ;  /* 0x0ffffffe00067836 */ /* 0x001fe20000000000 */
[----:B------:R-:W-:-:S05]  /*0180*/  MOV R0, 0x2b0 ;  /* 0x000002b000007802 */ /* 0x000fca0000000f00 */
[----:B------:R0:W1:Y:S02]  /*0190*/  F2I.FTZ.U32.TRUNC.NTZ R7, R6 ;  /* 0x0000000600077305 */ /* 0x000064000021f000 */
[----:B0-----:R-:W-:Y:S02]  /*01a0*/  IMAD.MOV.U32 R6, RZ, RZ, RZ ;  /* 0x000000ffff067224 */ /* 0x001fe400078e00ff */
[----:B-1----:R-:W-:-:S04]  /*01b0*/  IMAD.MOV R3, RZ, RZ, -R7 ;  /* 0x000000ffff037224 */ /* 0x002fc800078e0a07 */
[----:B------:R-:W-:-:S04]  /*01c0*/  IMAD R3, R3, R8, RZ ;  /* 0x0000000803037224 */ /* 0x000fc800078e02ff */
[----:B------:R-:W-:-:S06]  /*01d0*/  IMAD.HI.U32 R7, R7, R3, R6 ;  /* 0x0000000307077227 */ /* 0x000fcc00078e0006 */
[----:B------:R-:W-:-:S04]  /*01e0*/  IMAD.HI.U32 R7, R7, R4, RZ ;  /* 0x0000000407077227 */ /* 0x000fc800078e00ff */
[----:B------:R-:W-:Y:S02]  /*01f0*/  IMAD R5, R7, R5, R4 ;  /* 0x0000000507057224 */ /* 0x000fe400078e0204 */
[----:B------:R-:W0:Y:S03]  /*0200*/  I2F.F64 R6, UR4 ;  /* 0x0000000400067d12 */ /* 0x000e260008201c00 */
[----:B------:R-:W-:Y:S01]  /*0210*/  ISETP.GT.U32.AND P0, PT, R8, R5, PT ;  /* 0x000000050800720c */ /* 0x000fe20003f04070 */
[----:B0-----:R-:W-:-:S12]  /*0220*/  IMAD.MOV.U32 R4, RZ, RZ, R6 ;  /* 0x000000ffff047224 */ /* 0x001fd800078e0006 */
[----:B------:R-:W-:Y:S01]  /*0230*/  @!P0 IMAD.IADD R5, R5, 0x1, -R8 ;  /* 0x0000000105058824 */ /* 0x000fe200078e0a08 */
[----:B------:R-:W-:Y:S01]  /*0240*/  ISETP.NE.AND P0, PT, R9, RZ, PT ;  /* 0x000000ff0900720c */ /* 0x000fe20003f05270 */
[----:B------:R-:W-:-:S03]  /*0250*/  IMAD.MOV.U32 R3, RZ, RZ, R7 ;  /* 0x000000ffff037224 */ /* 0x000fc600078e0007 */
[----:B------:R-:W-:-:S13]  /*0260*/  ISETP.GT.U32.AND P1, PT, R8, R5, PT ;  /* 0x000000050800720c */ /* 0x000fda0003f24070 */
[----:B------:R-:W-:-:S05]  /*0270*/  @!P1 IMAD.IADD R5, R5, 0x1, -R8 ;  /* 0x0000000105059824 */ /* 0x000fca00078e0a08 */
[----:B------:R-:W-:Y:S02]  /*0280*/  @!P2 IADD3 R5, PT, PT, -R5, RZ, RZ ;  /* 0x000000ff0505a210 */ /* 0x000fe40007ffe1ff */
[----:B------:R-:W-:-:S07]  /*0290*/  @!P0 LOP3.LUT R5, RZ, R9, RZ, 0x33, !PT ;  /* 0x00000009ff058212 */ /* 0x000fce00078e33ff */
[----:B------:R-:W-:Y:S05]  /*02a0*/  CALL.REL.NOINC `($_Z11BitonicSortPiiii$__internal_accurate_pow) ;  /* 0x0000000400007944 */ /* 0x000fea0003c00000 */
[----:B------:R-:W-:-:S04]  /*02b0*/  ISETP.NE.AND P0, PT, RZ, UR4, PT ;  /* 0x00000004ff007c0c */ /* 0x000fc8000bf05270 */
[----:B------:R-:W-:Y:S02]  /*02c0*/  FSEL R6, R4, RZ, P0 ;  /* 0x000000ff04067208 */ /* 0x000fe40000000000 */
[----:B------:R-:W-:-:S04]  /*02d0*/  FSEL R7, R12, 1.875, P0 ;  /* 0x3ff000000c077808 */ /* 0x000fc80000000000 */
[----:B------:R-:W0:Y:S02]  /*02e0*/  F2I.F64.TRUNC R8, R6 ;  /* 0x0000000600087311 */ /* 0x000e24000030d100 */
[----:B0-----:R-:W-:-:S13]  /*02f0*/  ISETP.GE.AND P0, PT, R5, R8, PT ;  /* 0x000000080500720c */ /* 0x001fda0003f06270 */
[----:B------:R-:W-:Y:S05]  /*0300*/  @P0 EXIT ;  /* 0x000000000000094d */ /* 0x000fea0003800000 */
[----:B------:R-:W0:Y:S01]  /*0310*/  LDCU UR4, c[0x0][0x388] ;  /* 0x00007100ff0477ac */ /* 0x000e220008000800 */
[----:B------:R-:W1:Y:S01]  /*0320*/  LDC.64 R6, c[0x0][0x380] ;  /* 0x0000e000ff067b82 */ /* 0x000e620000000a00 */
[----:B------:R-:W-:Y:S01]  /*0330*/  MOV R0, 0x390 ;  /* 0x0000039000007802 */ /* 0x000fe20000000f00 */
[----:B0-----:R-:W0:Y:S01]  /*0340*/  I2F.F64 R4, UR4 ;  /* 0x0000000400047d12 */ /* 0x001e220008201c00 */
[----:B-1----:R-:W-:-:S04]  /*0350*/  IMAD.WIDE R6, R2, 0x4, R6 ;  /* 0x0000000402067825 */ /* 0x002fc800078e0206 */
[----:B------:R-:W-:-:S04]  /*0360*/  IMAD.WIDE R8, R8, 0x4, R6 ;  /* 0x0000000408087825 */ /* 0x000fc800078e0206 */
[----:B0-----:R-:W-:-:S07]  /*0370*/  IMAD.MOV.U32 R3, RZ, RZ, R5 ;  /* 0x000000ffff037224 */ /* 0x001fce00078e0005 */
[----:B------:R-:W-:Y:S05]  /*0380*/  CALL.REL.NOINC `($_Z11BitonicSortPiiii$__internal_accurate_pow) ;  /* 0x0000000000c87944 */ /* 0x000fea0003c00000 */
[----:B------:R-:W0:Y:S01]  /*0390*/  LDCU UR4, c[0x0][0x388] ;  /* 0x00007100ff0477ac */ /* 0x000e220008000800 */
[----:B------:R-:W1:Y:S01]  /*03a0*/  LDCU UR6, c[0x0][0x390] ;  /* 0x00007200ff0677ac */ /* 0x000e620008000800 */
[----:B0-----:R-:W-:Y:S01]  /*03b0*/  ISETP.NE.AND P0, PT, RZ, UR4, PT ;  /* 0x00000004ff007c0c */ /* 0x001fe2000bf05270 */
[----:B------:R-:W0:Y:S03]  /*03c0*/  LDCU.64 UR4, c[0x0][0x358] ;  /* 0x00006b00ff0477ac */ /* 0x000e260008000a00 */
[----:B------:R-:W-:Y:S02]  /*03d0*/  FSEL R5, R12, 1.875, P0 ;  /* 0x3ff000000c057808 */ /* 0x000fe40000000000 */
[----:B------:R-:W-:-:S04]  /*03e0*/  FSEL R4, R4, RZ, P0 ;  /* 0x000000ff04047208 */ /* 0x000fc80000000000 */
[----:B------:R2:W3:Y:S02]  /*03f0*/  F2I.F64.TRUNC R5, R4 ;  /* 0x0000000400057311 */ /* 0x0004e4000030d100 */
[----:B--2---:R-:W-:Y:S02]  /*0400*/  IABS R4, R2 ;  /* 0x0000000200047213 */ /* 0x004fe40000000000 */
[-C--:B---3--:R-:W-:Y:S02]  /*0410*/  IABS R3, R5.reuse ;  /* 0x0000000500037213 */ /* 0x088fe40000000000 */
[----:B------:R-:W-:Y:S02]  /*0420*/  LOP3.LUT R2, R2, R5, RZ, 0x3c, !PT ;  /* 0x0000000502027212 */ /* 0x000fe400078e3cff */
[----:B------:R-:W2:Y:S02]  /*0430*/  I2F.RP R0, R3 ;  /* 0x0000000300007306 */ /* 0x000ea40000209400 */
[----:B------:R-:W-:-:S06]  /*0440*/  ISETP.GE.AND P1, PT, R2, RZ, PT ;  /* 0x000000ff0200720c */ /* 0x000fcc0003f26270 */
[----:B--2---:R-:W2:Y:S02]  /*0450*/  MUFU.RCP R0, R0 ;  /* 0x0000000000007308 */ /* 0x004ea40000001000 */
[----:B--2---:R-:W-:-:S06]  /*0460*/  VIADD R10, R0, 0xffffffe ;  /* 0x0ffffffe000a7836 */ /* 0x004fcc0000000000 */
[----:B------:R2:W3:Y:S02]  /*0470*/  F2I.FTZ.U32.TRUNC.NTZ R11, R10 ;  /* 0x0000000a000b7305 */ /* 0x0004e4000021f000 */
[----:B--2---:R-:W-:Y:S02]  /*0480*/  IMAD.MOV.U32 R10, RZ, RZ, RZ ;  /* 0x000000ffff0a7224 */ /* 0x004fe400078e00ff */
[----:B---3--:R-:W-:-:S04]  /*0490*/  IMAD.MOV R12, RZ, RZ, -R11 ;  /* 0x000000ffff0c7224 */ /* 0x008fc800078e0a0b */
[----:B------:R-:W-:Y:S01]  /*04a0*/  IMAD R13, R12, R3, RZ ;  /* 0x000000030c0d7224 */ /* 0x000fe200078e02ff */
[----:B------:R-:W-:-:S03]  /*04b0*/  IABS R12, R5 ;  /* 0x00000005000c7213 */ /* 0x000fc60000000000 */
[----:B------:R-:W-:Y:S01]  /*04c0*/  IMAD.HI.U32 R11, R11, R13, R10 ;  /* 0x0000000d0b0b7227 */ /* 0x000fe200078e000a */
[----:B------:R-:W-:-:S05]  /*04d0*/  IADD3 R0, PT, PT, RZ, -R12, RZ ;  /* 0x8000000cff007210 */ /* 0x000fca0007ffe0ff */
[----:B------:R-:W-:-:S04]  /*04e0*/  IMAD.HI.U32 R11, R11, R4, RZ ;  /* 0x000000040b0b7227 */ /* 0x000fc800078e00ff */
[----:B------:R-:W-:-:S05]  /*04f0*/  IMAD R0, R11, R0, R4 ;  /* 0x000000000b007224 */ /* 0x000fca00078e0204 */
[----:B------:R-:W-:-:S13]  /*0500*/  ISETP.GT.U32.AND P2, PT, R3, R0, PT ;  /* 0x000000000300720c */ /* 0x000fda0003f44070 */
[----:B------:R-:W-:Y:S02]  /*0510*/  @!P2 IMAD.IADD R0, R0, 0x1, -R3 ;  /* 0x000000010000a824 */ /* 0x000fe400078e0a03 */
[----:B------:R-:W-:Y:S01]  /*0520*/  @!P2 VIADD R11, R11, 0x1 ;  /* 0x000000010b0ba836 */ /* 0x000fe20000000000 */
[----:B------:R-:W-:Y:S02]  /*0530*/  ISETP.NE.AND P2, PT, R5, RZ, PT ;  /* 0x000000ff0500720c */ /* 0x000fe40003f45270 */
[----:B------:R-:W-:-:S13]  /*0540*/  ISETP.GE.U32.AND P0, PT, R0, R3, PT ;  /* 0x000000030000720c */ /* 0x000fda0003f06070 */
[----:B------:R-:W-:-:S04]  /*0550*/  @P0 VIADD R11, R11, 0x1 ;  /* 0x000000010b0b0836 */ /* 0x000fc80000000000 */
[----:B------:R-:W-:Y:S01]  /*0560*/  @!P1 IMAD.MOV R11, RZ, RZ, -R11 ;  /* 0x000000ffff0b9224 */ /* 0x000fe200078e0a0b */
[----:B------:R-:W-:-:S04]  /*0570*/  @!P2 LOP3.LUT R11, RZ, R5, RZ, 0x33, !PT ;  /* 0x00000005ff0ba212 */ /* 0x000fc800078e33ff */
[----:B------:R-:W-:-:S04]  /*0580*/  LEA.HI R0, R11, R11, RZ, 0x1 ;  /* 0x0000000b0b007211 */ /* 0x000fc800078f08ff */
[----:B------:R-:W-:-:S05]  /*0590*/  LOP3.LUT R0, R0, 0xfffffffe, RZ, 0xc0, !PT ;  /* 0xfffffffe00007812 */ /* 0x000fca00078ec0ff */
[----:B------:R-:W-:-:S05]  /*05a0*/  IMAD.IADD R0, R11, 0x1, -R0 ;  /* 0x000000010b007824 */ /* 0x000fca00078e0a00 */
[----:B-1----:R-:W-:-:S13]  /*05b0*/  ISETP.NE.AND P0, PT, R0, UR6, PT ;  /* 0x0000000600007c0c */ /* 0x002fda000bf05270 */
[----:B0-----:R-:W-:Y:S05]  /*05c0*/  @P0 BRA `(.L_x_0) ;  /* 0x00000000001c0947 */ /* 0x001fea0003800000 */
[----:B------:R-:W2:Y:S04]  /*05d0*/  LDG.E R3, desc[UR4][R6.64] ;  /* 0x0000000406037981 */ /* 0x000ea8000c1e1900 */
[----:B------:R-:W2:Y:S02]  /*05e0*/  LDG.E R0, desc[UR4][R8.64] ;  /* 0x0000000408007981 */ /* 0x000ea4000c1e1900 */
[----:B--2---:R-:W-:-:S13]  /*05f0*/  ISETP.GT.AND P0, PT, R3, R0, PT ;  /* 0x000000000300720c */ /* 0x004fda0003f04270 */
[----:B------:R-:W-:Y:S05]  /*0600*/  @!P0 EXIT ;  /* 0x000000000000894d */ /* 0x000fea0003800000 */
[----:B------:R-:W-:Y:S04]  /*0610*/  STG.E desc[UR4][R6.64], R0 ;  /* 0x0000000006007986 */ /* 0x000fe8000c101904 */
[----:B------:R-:W-:Y:S01]  /*0620*/  STG.E desc[UR4][R8.64], R3 ;  /* 0x0000000308007986 */ /* 0x000fe2000c101904 */
[----:B------:R-:W-:Y:S05]  /*0630*/  EXIT ;  /* 0x000000000000794d */ /* 0x000fea0003800000 */
.L_x_0:
[----:B------:R-:W2:Y:S04]  /*0640*/  LDG.E R3, desc[UR4][R6.64] ;  /* 0x0000000406037981 */ /* 0x000ea8000c1e1900 */
[----:B------:R-:W2:Y:S02]  /*0650*/  LDG.E R0, desc[UR4][R8.64] ;  /* 0x0000000408007981 */ /* 0x000ea4000c1e1900 */
[----:B--2---:R-:W-:-:S13]  /*0660*/  ISETP.GE.AND P0, PT, R3, R0, PT ;  /* 0x000000000300720c */ /* 0x004fda0003f06270 */
[----:B------:R-:W-:Y:S05]  /*0670*/  @P0 EXIT ;  /* 0x000000000000094d */ /* 0x000fea0003800000 */
[----:B------:R-:W-:Y:S04]  /*0680*/  STG.E desc[UR4][R8.64], R3 ;  /* 0x0000000308007986 */ /* 0x000fe8000c101904 */
[----:B------:R-:W-:Y:S01]  /*0690*/  STG.E desc[UR4][R6.64], R0 ;  /* 0x0000000006007986 */ /* 0x000fe2000c101904 */
[----:B------:R-:W-:Y:S05]  /*06a0*/  EXIT ;  /* 0x000000000000794d */ /* 0x000fea0003800000 */
        .type           $_Z11BitonicSortPiiii$__internal_accurate_pow,@function
        .size           $_Z11BitonicSortPiiii$__internal_accurate_pow,(.L_x_3 - $_Z11BitonicSortPiiii$__internal_accurate_pow)
$_Z11BitonicSortPiiii$__internal_accurate_pow:
[----:B------:R-:W0:Y:S01]  /*06b0*/  MUFU.RCP64H R23, 2 ;  /* 0x4000000000177908 */ /* 0x000e220000001800 */
[----:B------:R-:W-:Y:S02]  /*06c0*/  HFMA2 R11, -RZ, RZ, 2, 0 ;  /* 0x40000000ff0b7431 */ /* 0x000fe400000001ff */
[----:B------:R-:W-:Y:S01]  /*06d0*/  IMAD.MOV.U32 R10, RZ, RZ, 0x0 ;  /* 0x00000000ff0a7424 */ /* 0x000fe200078e00ff */
[----:B------:R-:W-:Y:S01]  /*06e0*/  UMOV UR6, 0x7d2cafe2 ;  /* 0x7d2cafe200067882 */ /* 0x000fe20000000000 */
[----:B------:R-:W-:Y:S01]  /*06f0*/  IMAD.MOV.U32 R22, RZ, RZ, RZ ;  /* 0x000000ffff167224 */ /* 0x000fe200078e00ff */
[----:B------:R-:W-:Y:S01]  /*0700*/  UMOV UR7, 0x3eb0f5ff ;  /* 0x3eb0f5ff00077882 */ /* 0x000fe20000000000 */
[----:B------:R-:W-:Y:S02]  /*0710*/  IMAD.MOV.U32 R12, RZ, RZ, 0x41ad3b5a ;  /* 0x41ad3b5aff0c7424 */ /* 0x000fe400078e00ff */
[----:B------:R-:W-:Y:S02]  /*0720*/  IMAD.MOV.U32 R13, RZ, RZ, 0x3ed0f5d2 ;  /* 0x3ed0f5d2ff0d7424 */ /* 0x000fe400078e00ff */
[----:B0-----:R-:W-:-:S08]  /*0730*/  DFMA R10, R22, -R10, 1 ;  /* 0x3ff00000160a742b */ /* 0x001fd0000000080a */
[----:B------:R-:W-:-:S08]  /*0740*/  DFMA R10, R10, R10, R10 ;  /* 0x0000000a0a0a722b */ /* 0x000fd0000000000a */
[----:B------:R-:W-:-:S08]  /*0750*/  DFMA R22, R22, R10, R22 ;  /* 0x0000000a1616722b */ /* 0x000fd00000000016 */
[----:B------:R-:W-:-:S08]  /*0760*/  DMUL R10, RZ, R22 ;  /* 0x00000016ff0a7228 */ /* 0x000fd00000000000 */
[----:B------:R-:W-:-:S08]  /*0770*/  DFMA R10, RZ, R22, R10 ;  /* 0x00000016ff0a722b */ /* 0x000fd0000000000a */
[CC--:B------:R-:W-:Y:S02]  /*0780*/  DMUL R18, R10.reuse, R10.reuse ;  /* 0x0000000a0a127228 */ /* 0x0c0fe40000000000 */
[----:B------:R-:W-:Y:S02]  /*0790*/  DADD R14, RZ, -R10 ;  /* 0x00000000ff0e7229 */ /* 0x000fe4000000080a */
[----:B------:R-:W-:-:S04]  /*07a0*/  DMUL R26, R10, R10 ;  /* 0x0000000a0a1a7228 */ /* 0x000fc80000000000 */
[----:B------:R-:W-:Y:S01]  /*07b0*/  DFMA R12, R18, UR6, R12 ;  /* 0x00000006120c7c2b */ /* 0x000fe2000800000c */
[----:B------:R-:W-:Y:S01]  /*07c0*/  UMOV UR6, 0x75488a3f ;  /* 0x75488a3f00067882 */ /* 0x000fe20000000000 */
[----:B------:R-:W-:Y:S01]  /*07d0*/  UMOV UR7, 0x3ef3b20a ;  /* 0x3ef3b20a00077882 */ /* 0x000fe20000000000 */
[----:B------:R-:W-:-:S05]  /*07e0*/  DADD R14, R14, R14 ;  /* 0x000000000e0e7229 */ /* 0x000fca000000000e */
[----:B------:R-:W-:Y:S01]  /*07f0*/  DFMA R12, R18, R12, UR6 ;  /* 0x00000006120c7e2b */ /* 0x000fe2000800000c */
[----:B------:R-:W-:Y:S01]  /*0800*/  UMOV UR6, 0xe4faecd5 ;  /* 0xe4faecd500067882 */ /* 0x000fe20000000000 */
[----:B------:R-:W-:Y:S01]  /*0810*/  UMOV UR7, 0x3f1745cd ;  /* 0x3f1745cd00077882 */ /* 0x000fe20000000000 */
[----:B------:R-:W-:-:S05]  /*0820*/  DFMA R14, RZ, -R10, R14 ;  /* 0x8000000aff0e722b */ /* 0x000fca000000000e */
[----:B------:R-:W-:Y:S01]  /*0830*/  DFMA R12, R18, R12, UR6 ;  /* 0x00000006120c7e2b */ /* 0x000fe2000800000c */
[----:B------:R-:W-:Y:S01]  /*0840*/  UMOV UR6, 0x258a578b ;  /* 0x258a578b00067882 */ /* 0x000fe20000000000 */
[----:B------:R-:W-:Y:S01]  /*0850*/  UMOV UR7, 0x3f3c71c7 ;  /* 0x3f3c71c700077882 */ /* 0x000fe20000000000 */
[----:B------:R-:W-:Y:S02]  /*0860*/  DMUL R14, R22, R14 ;  /* 0x0000000e160e7228 */ /* 0x000fe40000000000 */
[----:B------:R-:W-:-:S03]  /*0870*/  DFMA R22, R10, R10, -R26 ;  /* 0x0000000a0a16722b */ /* 0x000fc6000000081a */
[----:B------:R-:W-:Y:S01]  /*0880*/  DFMA R12, R18, R12, UR6 ;  /* 0x00000006120c7e2b */ /* 0x000fe2000800000c */
[----:B------:R-:W-:Y:S01]  /*0890*/  UMOV UR6, 0x9242b910 ;  /* 0x9242b91000067882 */ /* 0x000fe20000000000 */
[----:B------:R-:W-:-:S06]  /*08a0*/  UMOV UR7, 0x3f624924 ;  /* 0x3f62492400077882 */ /* 0x000fcc0000000000 */
[----:B------:R-:W-:Y:S01]  /*08b0*/  DFMA R12, R18, R12, UR6 ;  /* 0x00000006120c7e2b */ /* 0x000fe2000800000c */
[----:B------:R-:W-:Y:S01]  /*08c0*/  UMOV UR6, 0x99999dfb ;  /* 0x99999dfb00067882 */ /* 0x000fe20000000000 */
[----:B------:R-:W-:-:S06]  /*08d0*/  UMOV UR7, 0x3f899999 ;  /* 0x3f89999900077882 */ /* 0x000fcc0000000000 */
[----:B------:R-:W-:Y:S01]  /*08e0*/  DFMA R16, R18, R12, UR6 ;  /* 0x0000000612107e2b */ /* 0x000fe2000800000c */
[----:B------:R-:W-:Y:S01]  /*08f0*/  UMOV UR6, 0x55555555 ;  /* 0x5555555500067882 */ /* 0x000fe20000000000 */
[----:B------:R-:W-:-:S06]  /*0900*/  UMOV UR7, 0x3fb55555 ;  /* 0x3fb5555500077882 */ /* 0x000fcc0000000000 */
[----:B------:R-:W-:-:S08]  /*0910*/  DFMA R12, R18, R16, UR6 ;  /* 0x00000006120c7e2b */ /* 0x000fd00008000010 */
[----:B------:R-:W-:Y:S01]  /*0920*/  DADD R20, -R12, UR6 ;  /* 0x000000060c147e29 */ /* 0x000fe20008000100 */
[----:B------:R-:W-:Y:S01]  /*0930*/  UMOV UR6, 0xb9e7b0 ;  /* 0x00b9e7b000067882 */ /* 0x000fe20000000000 */
[----:B------:R-:W-:-:S06]  /*0940*/  UMOV UR7, 0x3c46a4cb ;  /* 0x3c46a4cb00077882 */ /* 0x000fcc0000000000 */
[----:B------:R-:W-:Y:S02]  /*0950*/  DFMA R18, R18, R16, R20 ;  /* 0x000000101212722b */ /* 0x000fe40000000014 */
[----:B------:R-:W-:Y:S01]  /*0960*/  DMUL R16, R10, R26 ;  /* 0x0000001a0a107228 */ /* 0x000fe20000000000 */
[----:B------:R-:W-:Y:S02]  /*0970*/  VIADD R21, R15, 0x100000 ;  /* 0x001000000f157836 */ /* 0x000fe40000000000 */
[----:B------:R-:W-:-:S03]  /*0980*/  IMAD.MOV.U32 R20, RZ, RZ, R14 ;  /* 0x000000ffff147224 */ /* 0x000fc600078e000e */
[----:B------:R-:W-:Y:S01]  /*0990*/  DADD R18, R18, -UR6 ;  /* 0x8000000612127e29 */ /* 0x000fe20008000000 */
[----:B------:R-:W-:Y:S01]  /*09a0*/  UMOV UR6, 0x0 ;  /* 0x0000000000067882 */ /* 0x000fe20000000000 */
[C---:B------:R-:W-:Y:S01]  /*09b0*/  DFMA R24, R10.reuse, R26, -R16 ;  /* 0x0000001a0a18722b */ /* 0x040fe20000000810 */
[----:B------:R-:W-:Y:S01]  /*09c0*/  UMOV UR7, 0x3ff00000 ;  /* 0x3ff0000000077882 */ /* 0x000fe20000000000 */
[----:B------:R-:W-:-:S04]  /*09d0*/  DFMA R20, R10, R20, R22 ;  /* 0x000000140a14722b */ /* 0x000fc80000000016 */
[----:B------:R-:W-:Y:S02]  /*09e0*/  DADD R22, R12, R18 ;  /* 0x000000000c167229 */ /* 0x000fe40000000012 */
[----:B------:R-:W-:-:S06]  /*09f0*/  DFMA R24, R14, R26, R24 ;  /* 0x0000001a0e18722b */ /* 0x000fcc0000000018 */
[----:B------:R-:W-:Y:S02]  /*0a00*/  DMUL R26, R22, R16 ;  /* 0x00000010161a7228 */ /* 0x000fe40000000000 */
[----:B------:R-:W-:Y:S02]  /*0a10*/  DFMA R20, R10, R20, R24 ;  /* 0x000000140a14722b */ /* 0x000fe40000000018 */
[----:B------:R-:W-:-:S04]  /*0a20*/  DADD R24, R12, -R22 ;  /* 0x000000000c187229 */ /* 0x000fc80000000816 */
[----:B------:R-:W-:-:S04]  /*0a30*/  DFMA R12, R22, R16, -R26 ;  /* 0x00000010160c722b */ /* 0x000fc8000000081a */
[----:B------:R-:W-:-:S04]  /*0a40*/  DADD R24, R18, R24 ;  /* 0x0000000012187229 */ /* 0x000fc80000000018 */
[----:B------:R-:W-:-:S08]  /*0a50*/  DFMA R12, R22, R20, R12 ;  /* 0x00000014160c722b */ /* 0x000fd0000000000c */
[----:B------:R-:W-:-:S08]  /*0a60*/  DFMA R24, R24, R16, R12 ;  /* 0x000000101818722b */ /* 0x000fd0000000000c */
[----:B------:R-:W-:-:S08]  /*0a70*/  DADD R16, R26, R24 ;  /* 0x000000001a107229 */ /* 0x000fd00000000018 */
[--C-:B------:R-:W-:Y:S02]  /*0a80*/  DADD R12, R10, R16.reuse ;  /* 0x000000000a0c7229 */ /* 0x100fe40000000010 */
[----:B------:R-:W-:-:S06]  /*0a90*/  DADD R26, R26, -R16 ;  /* 0x000000001a1a7229 */ /* 0x000fcc0000000810 */
[----:B------:R-:W-:Y:S02]  /*0aa0*/  DADD R10, R10, -R12 ;  /* 0x000000000a0a7229 */ /* 0x000fe4000000080c */
[----:B------:R-:W-:-:S06]  /*0ab0*/  DADD R26, R24, R26 ;  /* 0x00000000181a7229 */ /* 0x000fcc000000001a */
[----:B------:R-:W-:-:S08]  /*0ac0*/  DADD R10, R16, R10 ;  /* 0x00000000100a7229 */ /* 0x000fd0000000000a */
[----:B------:R-:W-:-:S08]  /*0ad0*/  DADD R10, R26, R10 ;  /* 0x000000001a0a7229 */ /* 0x000fd0000000000a */
[----:B------:R-:W-:Y:S01]  /*0ae0*/  DADD R18, R14, R10 ;  /* 0x000000000e127229 */ /* 0x000fe2000000000a */
[----:B------:R-:W-:Y:S01]  /*0af0*/  IMAD.MOV.U32 R14, RZ, RZ, -0x105c611 ;  /* 0xfefa39efff0e7424 */ /* 0x000fe200078e00ff */
[----:B------:R-:W-:Y:S01]  /*0b00*/  MOV R15, 0x3fe62e42 ;  /* 0x3fe62e42000f7802 */ /* 0x000fe20000000f00 */
[----:B------:R-:W-:Y:S02]  /*0b10*/  IMAD.MOV.U32 R10, RZ, RZ, -0x105c611 ;  /* 0xfefa39efff0a7424 */ /* 0x000fe400078e00ff */
[----:B------:R-:W-:-:S03]  /*0b20*/  IMAD.MOV.U32 R11, RZ, RZ, 0x3fe62e42 ;  /* 0x3fe62e42ff0b7424 */ /* 0x000fc600078e00ff */
[----:B------:R-:W-:-:S08]  /*0b30*/  DADD R16, R12, R18 ;  /* 0x000000000c107229 */ /* 0x000fd00000000012 */
[--C-:B------:R-:W-:Y:S02]  /*0b40*/  DFMA R14, R14, UR6, R16.reuse ;  /* 0x000000060e0e7c2b */ /* 0x100fe40008000010 */
[----:B------:R-:W-:-:S06]  /*0b50*/  DADD R12, R12, -R16 ;  /* 0x000000000c0c7229 */ /* 0x000fcc0000000810 */
[----:B------:R-:W-:Y:S02]  /*0b60*/  DFMA R20, -R10, 1, R14 ;  /* 0x3ff000000a14782b */ /* 0x000fe4000000010e */
[----:B------:R-:W-:Y:S01]  /*0b70*/  DADD R12, R18, R12 ;  /* 0x00000000120c7229 */ /* 0x000fe2000000000c */
[----:B------:R-:W-:-:S05]  /*0b80*/  LOP3.LUT R18, R3, 0xff0fffff, RZ, 0xc0, !PT ;  /* 0xff0fffff03127812 */ /* 0x000fca00078ec0ff */
[----:B------:R-:W-:-:S08]  /*0b90*/  DADD R20, -R16, R20 ;  /* 0x0000000010147229 */ /* 0x000fd00000000114 */
[----:B------:R-:W-:Y:S01]  /*0ba0*/  DADD R20, R12, -R20 ;  /* 0x000000000c147229 */ /* 0x000fe20000000814 */
[----:B------:R-:W-:Y:S02]  /*0bb0*/  IMAD.MOV.U32 R12, RZ, RZ, 0x3b39803f ;  /* 0x3b39803fff0c7424 */ /* 0x000fe400078e00ff */
[----:B------:R-:W-:-:S06]  /*0bc0*/  IMAD.MOV.U32 R13, RZ, RZ, 0x3c7abc9e ;  /* 0x3c7abc9eff0d7424 */ /* 0x000fcc00078e00ff */
[----:B------:R-:W-:Y:S01]  /*0bd0*/  DFMA R20, R12, UR6, R20 ;  /* 0x000000060c147c2b */ /* 0x000fe20008000014 */
[----:B------:R-:W-:Y:S01]  /*0be0*/  UMOV UR6, 0x3b39803f ;  /* 0x3b39803f00067882 */ /* 0x000fe20000000000 */
[----:B------:R-:W-:Y:S01]  /*0bf0*/  IMAD.SHL.U32 R12, R3, 0x2, RZ ;  /* 0x00000002030c7824 */ /* 0x000fe200078e00ff */
[----:B------:R-:W-:-:S04]  /*0c00*/  UMOV UR7, 0x3c7abc9e ;  /* 0x3c7abc9e00077882 */ /* 0x000fc80000000000 */
[----:B------:R-:W-:Y:S01]  /*0c10*/  ISETP.GT.U32.AND P1, PT, R12, -0x2000001, PT ;  /* 0xfdffffff0c00780c */ /* 0x000fe20003f24070 */
[----:B------:R-:W-:-:S03]  /*0c20*/  DADD R16, R14, R20 ;  /* 0x000000000e107229 */ /* 0x000fc60000000014 */
[----:B------:R-:W-:Y:S01]  /*0c30*/  SEL R19, R18, R3, P1 ;  /* 0x0000000312137207 */ /* 0x000fe20000800000 */
[----:B------:R-:W-:-:S04]  /*0c40*/  IMAD.MOV.U32 R18, RZ, RZ, R4 ;  /* 0x000000ffff127224 */ /* 0x000fc800078e0004 */
[----:B------:R-:W-:Y:S02]  /*0c50*/  DADD R14, R14, -R16 ;  /* 0x000000000e0e7229 */ /* 0x000fe40000000810 */
[----:B------:R-:W-:-:S06]  /*0c60*/  DMUL R12, R16, R18 ;  /* 0x00000012100c7228 */ /* 0x000fcc0000000000 */
[----:B------:R-:W-:Y:S02]  /*0c70*/  DADD R14, R20, R14 ;  /* 0x00000000140e7229 */ /* 0x000fe4000000000e */
[----:B------:R-:W-:-:S08]  /*0c80*/  DFMA R16, R16, R18, -R12 ;  /* 0x000000121010722b */ /* 0x000fd0000000080c */
[----:B------:R-:W-:Y:S01]  /*0c90*/  DFMA R18, R14, R18, R16 ;  /* 0x000000120e12722b */ /* 0x000fe20000000010 */
[----:B------:R-:W-:Y:S01]  /*0ca0*/  MOV R16, 0x652b82fe ;  /* 0x652b82fe00107802 */ /* 0x000fe20000000f00 */
[----:B------:R-:W-:-:S06]  /*0cb0*/  IMAD.MOV.U32 R17, RZ, RZ, 0x3ff71547 ;  /* 0x3ff71547ff117424 */ /* 0x000fcc00078e00ff */
[----:B------:R-:W-:-:S08]  /*0cc0*/  DADD R14, R12, R18 ;  /* 0x000000000c0e7229 */ /* 0x000fd00000000012 */
[----:B------:R-:W-:Y:S02]  /*0cd0*/  DFMA R16, R14, R16, 6.75539944105574400000e+15 ;  /* 0x433800000e10742b */ /* 0x000fe40000000010 */
[----:B------:R-:W-:Y:S01]  /*0ce0*/  FSETP.GEU.AND P1, PT, |R15|, 4.1917929649353027344, PT ;  /* 0x4086232b0f00780b */ /* 0x000fe20003f2e200 */
[----:B------:R-:W-:-:S05]  /*0cf0*/  DADD R12, R12, -R14 ;  /* 0x000000000c0c7229 */ /* 0x000fca000000080e */
[----:B------:R-:W-:-:S03]  /*0d00*/  DADD R20, R16, -6.75539944105574400000e+15 ;  /* 0xc338000010147429 */ /* 0x000fc60000000000 */
[----:B------:R-:W-:-:S05]  /*0d10*/  DADD R18, R18, R12 ;  /* 0x0000000012127229 */ /* 0x000fca000000000c */
[----:B------:R-:W-:-:S08]  /*0d20*/  DFMA R10, R20, -R10, R14 ;  /* 0x8000000a140a722b */ /* 0x000fd0000000000e */
[----:B------:R-:W-:Y:S01]  /*0d30*/  DFMA R10, R20, -UR6, R10 ;  /* 0x80000006140a7c2b */ /* 0x000fe2000800000a */
[----:B------:R-:W-:Y:S01]  /*0d40*/  UMOV UR6, 0x69ce2bdf ;  /* 0x69ce2bdf00067882 */ /* 0x000fe20000000000 */
[----:B------:R-:W-:Y:S01]  /*0d50*/  IMAD.MOV.U32 R20, RZ, RZ, -0x35dec16 ;  /* 0xfca213eaff147424 */ /* 0x000fe200078e00ff */
[----:B------:R-:W-:Y:S01]  /*0d60*/  UMOV UR7, 0x3e5ade15 ;  /* 0x3e5ade1500077882 */ /* 0x000fe20000000000 */
[----:B------:R-:W-:-:S06]  /*0d70*/  IMAD.MOV.U32 R21, RZ, RZ, 0x3e928af3 ;  /* 0x3e928af3ff157424 */ /* 0x000fcc00078e00ff */
[----:B------:R-:W-:Y:S01]  /*0d80*/  DFMA R20, R10, UR6, R20 ;  /* 0x000000060a147c2b */ /* 0x000fe20008000014 */
        /* <DEDUP_REMOVED lines=24> */
[----:B------:R-:W-:-:S08]  /*0f10*/  DFMA R20, R10, R20, 1 ;  /* 0x3ff000000a14742b */ /* 0x000fd00000000014 */
[----:B------:R-:W-:-:S10]  /*0f20*/  DFMA R10, R10, R20, 1 ;  /* 0x3ff000000a0a742b */ /* 0x000fd40000000014 */
[----:B------:R-:W-:Y:S02]  /*0f30*/  IMAD R13, R16, 0x100000, R11 ;  /* 0x00100000100d7824 */ /* 0x000fe400078e020b */
[----:B------:R-:W-:Y:S01]  /*0f40*/  IMAD.MOV.U32 R12, RZ, RZ, R10 ;  /* 0x000000ffff0c7224 */ /* 0x000fe200078e000a */
[----:B------:R-:W-:Y:S06]  /*0f50*/  @!P1 BRA `(.L_x_1) ;  /* 0x0000000000349947 */ /* 0x000fec0003800000 */
[----:B------:R-:W-:Y:S01]  /*0f60*/  FSETP.GEU.AND P2, PT, |R15|, 4.2275390625, PT ;  /* 0x408748000f00780b */ /* 0x000fe20003f4e200 */
[C---:B------:R-:W-:Y:S02]  /*0f70*/  DADD R12, R14.reuse, +INF ;  /* 0x7ff000000e0c7429 */ /* 0x040fe40000000000 */
[----:B------:R-:W-:-:S08]  /*0f80*/  DSETP.GEU.AND P1, PT, R14, RZ, PT ;  /* 0x000000ff0e00722a */ /* 0x000fd00003f2e000 */
[----:B------:R-:W-:Y:S02]  /*0f90*/  FSEL R12, R12, RZ, P1 ;  /* 0x000000ff0c0c7208 */ /* 0x000fe40000800000 */
[----:B------:R-:W-:Y:S01]  /*0fa0*/  FSEL R13, R13, RZ, P1 ;  /* 0x000000ff0d0d7208 */ /* 0x000fe20000800000 */
[----:B------:R-:W-:Y:S06]  /*0fb0*/  @P2 BRA `(.L_x_1) ;  /* 0x00000000001c2947 */ /* 0x000fec0003800000 */
[----:B------:R-:W-:-:S04]  /*0fc0*/  LEA.HI R3, R16, R16, RZ, 0x1 ;  /* 0x0000001010037211 */ /* 0x000fc800078f08ff */
[----:B------:R-:W-:-:S04]  /*0fd0*/  SHF.R.S32.HI R3, RZ, 0x1, R3 ;  /* 0x00000001ff037819 */ /* 0x000fc80000011403 */
[----:B------:R-:W-:Y:S01]  /*0fe0*/  IADD3 R12, PT, PT, R16, -R3, RZ ;  /* 0x80000003100c7210 */ /* 0x000fe20007ffe0ff */
[----:B------:R-:W-:-:S03]  /*0ff0*/  IMAD R11, R3, 0x100000, R11 ;  /* 0x00100000030b7824 */ /* 0x000fc600078e020b */
[----:B------:R-:W-:Y:S01]  /*1000*/  LEA R13, R12, 0x3ff00000, 0x14 ;  /* 0x3ff000000c0d7811 */ /* 0x000fe200078ea0ff */
[----:B------:R-:W-:-:S06]  /*1010*/  IMAD.MOV.U32 R12, RZ, RZ, RZ ;  /* 0x000000ffff0c7224 */ /* 0x000fcc00078e00ff */
[----:B------:R-:W-:-:S11]  /*1020*/  DMUL R12, R10, R12 ;  /* 0x0000000c0a0c7228 */ /* 0x000fd60000000000 */
.L_x_1:
[----:B------:R-:W-:Y:S01]  /*1030*/  DFMA R18, R18, R12, R12 ;  /* 0x0000000c1212722b */ /* 0x000fe2000000000c */
[----:B------:R-:W-:Y:S01]  /*1040*/  IMAD.MOV.U32 R10, RZ, RZ, R0 ;  /* 0x000000ffff0a7224 */ /* 0x000fe200078e0000 */
[----:B------:R-:W-:Y:S01]  /*1050*/  DSETP.NEU.AND P1, PT, |R12|, +INF , PT ;  /* 0x7ff000000c00742a */ /* 0x000fe20003f2d200 */
[----:B------:R-:W-:-:S07]  /*1060*/  IMAD.MOV.U32 R11, RZ, RZ, 0x0 ;  /* 0x00000000ff0b7424 */ /* 0x000fce00078e00ff */
[----:B------:R-:W-:Y:S02]  /*1070*/  FSEL R4, R12, R18, !P1 ;  /* 0x000000120c047208 */ /* 0x000fe40004800000 */
[----:B------:R-:W-:Y:S01]  /*1080*/  FSEL R12, R13, R19, !P1 ;  /* 0x000000130d0c7208 */ /* 0x000fe20004800000 */
[----:B------:R-:W-:Y:S06]  /*1090*/  RET.REL.NODEC R10 `(_Z11BitonicSortPiiii) ;  /* 0xffffffec0ad87950 */ /* 0x000fec0003c3ffff */
.L_x_2:
[----:B------:R-:W-:-:S00]  /*10a0*/  BRA `(.L_x_2) ;  /* 0xfffffffc00fc7947 */ /* 0x000fc0000383ffff */
[----:B------:R-:W-:-:S00]  /*10b0*/  NOP ;  /* 0x0000000000007918 */ /* 0x000fc00000000000 */
        /* <DEDUP_REMOVED lines=12> */
.L_x_3:


//--------------------- .nv.shared.reserved.0     --------------------------
	.section	.nv.shared.reserved.0,"aw",@nobits
	.weak		__nv_reservedSMEM_offset_0_alias
	.size		__nv_reservedSMEM_offset_0_alias, 0, 64
	.other		__nv_reservedSMEM_offset_0_alias,@"STO_CUDA_RESERVED_SHARED STV_DEFAULT"
__nv_reservedSMEM_offset_0_alias:
	.zero		0
	.zero		64


//--------------------- .nv.constant0._Z11BitonicSortPiiii --------------------------
	.section	.nv.constant0._Z11BitonicSortPiiii,"a",@progbits
	.sectionflags	@""
	.align	4
.nv.constant0._Z11BitonicSortPiiii:
	.zero		916


//--------------------- SYMBOLS --------------------------

	.type		.nv.reservedSmem.offset0,@object
	.size		.nv.reservedSmem.offset0,0x4
